//
// Generated by NVIDIA NVVM Compiler
//
// Compiler Build ID: CL-36424714
// Cuda compilation tools, release 13.0, V13.0.88
// Based on NVVM 20.0.0
//

.version 9.0
.target sm_100
.address_size 64

	// .globl	_Z20updateNeighborCountsP4CelliPii

.visible .entry _Z20updateNeighborCountsP4CelliPii(
	.param .u64 .ptr .align 1 _Z20updateNeighborCountsP4CelliPii_param_0,
	.param .u32 _Z20updateNeighborCountsP4CelliPii_param_1,
	.param .u64 .ptr .align 1 _Z20updateNeighborCountsP4CelliPii_param_2,
	.param .u32 _Z20updateNeighborCountsP4CelliPii_param_3
)
{
	.reg .pred 	%p<39>;
	.reg .b32 	%r<29>;
	.reg .b64 	%rd<24>;

	ld.param.u64 	%rd6, [_Z20updateNeighborCountsP4CelliPii_param_0];
	ld.param.u32 	%r6, [_Z20updateNeighborCountsP4CelliPii_param_1];
	ld.param.u64 	%rd7, [_Z20updateNeighborCountsP4CelliPii_param_2];
	ld.param.u32 	%r5, [_Z20updateNeighborCountsP4CelliPii_param_3];
	cvta.to.global.u64 	%rd1, %rd7;
	mov.u32 	%r7, %ctaid.x;
	mov.u32 	%r8, %ntid.x;
	mov.u32 	%r9, %tid.x;
	mad.lo.s32 	%r1, %r7, %r8, %r9;
	setp.ge.s32 	%p7, %r1, %r6;
	@%p7 bra 	$L__BB0_17;
	cvta.to.global.u64 	%rd8, %rd6;
	mul.wide.s32 	%rd9, %r1, 8;
	add.s64 	%rd10, %rd8, %rd9;
	ld.global.u32 	%r2, [%rd10];
	ld.global.u32 	%r10, [%rd10+4];
	setp.gt.s32 	%p8, %r2, 0;
	setp.le.s32 	%p9, %r2, %r5;
	and.pred  	%p1, %p8, %p9;
	setp.gt.s32 	%p10, %r10, 0;
	setp.le.s32 	%p11, %r10, %r5;
	and.pred  	%p2, %p10, %p11;
	and.pred  	%p13, %p1, %p2;
	add.s32 	%r11, %r2, -1;
	mul.lo.s32 	%r3, %r11, %r5;
	cvt.s64.s32 	%rd2, %r10;
	cvt.s64.s32 	%rd11, %r3;
	add.s64 	%rd12, %rd11, %rd2;
	shl.b64 	%rd13, %rd12, 2;
	add.s64 	%rd3, %rd1, %rd13;
	not.pred 	%p14, %p13;
	@%p14 bra 	$L__BB0_3;
	atom.global.add.u32 	%r12, [%rd3+-4], 1;
$L__BB0_3:
	cvt.u32.u64 	%r13, %rd2;
	setp.gt.s32 	%p15, %r13, -1;
	setp.lt.s32 	%p16, %r13, %r5;
	and.pred  	%p3, %p15, %p16;
	and.pred  	%p18, %p1, %p3;
	not.pred 	%p19, %p18;
	@%p19 bra 	$L__BB0_5;
	add.s32 	%r15, %r3, %r13;
	mul.wide.s32 	%rd14, %r15, 4;
	add.s64 	%rd15, %rd1, %rd14;
	atom.global.add.u32 	%r16, [%rd15], 1;
$L__BB0_5:
	add.s32 	%r18, %r13, 1;
	setp.gt.s32 	%p20, %r13, -2;
	setp.lt.s32 	%p21, %r18, %r5;
	and.pred  	%p4, %p20, %p21;
	and.pred  	%p23, %p1, %p4;
	not.pred 	%p24, %p23;
	@%p24 bra 	$L__BB0_7;
	atom.global.add.u32 	%r19, [%rd3+4], 1;
$L__BB0_7:
	setp.gt.s32 	%p25, %r2, -1;
	setp.lt.s32 	%p26, %r2, %r5;
	and.pred  	%p5, %p25, %p26;
	and.pred  	%p27, %p5, %p2;
	mul.lo.s32 	%r20, %r2, %r5;
	cvt.s64.s32 	%rd16, %r20;
	add.s64 	%rd17, %rd16, %rd2;
	shl.b64 	%rd18, %rd17, 2;
	add.s64 	%rd4, %rd1, %rd18;
	not.pred 	%p28, %p27;
	@%p28 bra 	$L__BB0_9;
	atom.global.add.u32 	%r21, [%rd4+-4], 1;
$L__BB0_9:
	and.pred  	%p29, %p5, %p4;
	not.pred 	%p30, %p29;
	@%p30 bra 	$L__BB0_11;
	atom.global.add.u32 	%r22, [%rd4+4], 1;
$L__BB0_11:
	add.s32 	%r23, %r2, 1;
	setp.gt.s32 	%p31, %r2, -2;
	setp.lt.s32 	%p32, %r23, %r5;
	and.pred  	%p6, %p31, %p32;
	and.pred  	%p33, %p6, %p2;
	mad.lo.s32 	%r4, %r5, %r2, %r5;
	cvt.s64.s32 	%rd19, %r4;
	add.s64 	%rd20, %rd19, %rd2;
	shl.b64 	%rd21, %rd20, 2;
	add.s64 	%rd5, %rd1, %rd21;
	not.pred 	%p34, %p33;
	@%p34 bra 	$L__BB0_13;
	atom.global.add.u32 	%r24, [%rd5+-4], 1;
$L__BB0_13:
	and.pred  	%p35, %p6, %p3;
	not.pred 	%p36, %p35;
	@%p36 bra 	$L__BB0_15;
	add.s32 	%r26, %r4, %r13;
	mul.wide.s32 	%rd22, %r26, 4;
	add.s64 	%rd23, %rd1, %rd22;
	atom.global.add.u32 	%r27, [%rd23], 1;
$L__BB0_15:
	and.pred  	%p37, %p6, %p4;
	not.pred 	%p38, %p37;
	@%p38 bra 	$L__BB0_17;
	atom.global.add.u32 	%r28, [%rd5+4], 1;
$L__BB0_17:
	ret;

}
	// .globl	_Z20applyGameOfLifeRulesP4CelliPiiS0_S1_
.visible .entry _Z20applyGameOfLifeRulesP4CelliPiiS0_S1_(
	.param .u64 .ptr .align 1 _Z20applyGameOfLifeRulesP4CelliPiiS0_S1__param_0,
	.param .u32 _Z20applyGameOfLifeRulesP4CelliPiiS0_S1__param_1,
	.param .u64 .ptr .align 1 _Z20applyGameOfLifeRulesP4CelliPiiS0_S1__param_2,
	.param .u32 _Z20applyGameOfLifeRulesP4CelliPiiS0_S1__param_3,
	.param .u64 .ptr .align 1 _Z20applyGameOfLifeRulesP4CelliPiiS0_S1__param_4,
	.param .u64 .ptr .align 1 _Z20applyGameOfLifeRulesP4CelliPiiS0_S1__param_5
)
{
	.reg .pred 	%p<11>;
	.reg .b32 	%r<35>;
	.reg .b64 	%rd<19>;

	ld.param.u64 	%rd8, [_Z20applyGameOfLifeRulesP4CelliPiiS0_S1__param_0];
	ld.param.u32 	%r14, [_Z20applyGameOfLifeRulesP4CelliPiiS0_S1__param_1];
	ld.param.u64 	%rd9, [_Z20applyGameOfLifeRulesP4CelliPiiS0_S1__param_2];
	ld.param.u32 	%r15, [_Z20applyGameOfLifeRulesP4CelliPiiS0_S1__param_3];
	ld.param.u64 	%rd10, [_Z20applyGameOfLifeRulesP4CelliPiiS0_S1__param_4];
	ld.param.u64 	%rd11, [_Z20applyGameOfLifeRulesP4CelliPiiS0_S1__param_5];
	cvta.to.global.u64 	%rd1, %rd10;
	cvta.to.global.u64 	%rd2, %rd11;
	cvta.to.global.u64 	%rd3, %rd9;
	mov.u32 	%r16, %ctaid.x;
	mov.u32 	%r1, %ntid.x;
	mov.u32 	%r17, %tid.x;
	mad.lo.s32 	%r32, %r16, %r1, %r17;
	mul.lo.s32 	%r3, %r15, %r15;
	setp.ge.s32 	%p1, %r32, %r3;
	@%p1 bra 	$L__BB1_14;
	setp.gt.s32 	%p2, %r14, 0;
	mov.u32 	%r18, %nctaid.x;
	mul.lo.s32 	%r4, %r1, %r18;
	@%p2 bra 	$L__BB1_2;
	bra.uni 	$L__BB1_11;
$L__BB1_2:
	cvta.to.global.u64 	%rd4, %rd8;
$L__BB1_3:
	div.s32 	%r6, %r32, %r15;
	mul.lo.s32 	%r26, %r6, %r15;
	sub.s32 	%r7, %r32, %r26;
	mul.wide.s32 	%rd15, %r32, 4;
	add.s64 	%rd5, %rd3, %rd15;
	ld.global.u32 	%r8, [%rd5];
	mov.b32 	%r33, 0;
$L__BB1_4:
	mul.wide.u32 	%rd16, %r33, 8;
	add.s64 	%rd6, %rd4, %rd16;
	ld.global.u32 	%r27, [%rd6];
	setp.ne.s32 	%p5, %r27, %r6;
	@%p5 bra 	$L__BB1_6;
	ld.global.u32 	%r28, [%rd6+4];
	setp.eq.s32 	%p6, %r28, %r7;
	@%p6 bra 	$L__BB1_8;
$L__BB1_6:
	add.s32 	%r33, %r33, 1;
	setp.ne.s32 	%p7, %r33, %r14;
	@%p7 bra 	$L__BB1_4;
	setp.eq.s32 	%p8, %r8, 3;
	@%p8 bra 	$L__BB1_9;
	bra.uni 	$L__BB1_10;
$L__BB1_8:
	and.b32  	%r29, %r8, -2;
	setp.ne.s32 	%p9, %r29, 2;
	@%p9 bra 	$L__BB1_10;
$L__BB1_9:
	atom.global.add.u32 	%r30, [%rd2], 1;
	mul.wide.s32 	%rd17, %r30, 8;
	add.s64 	%rd18, %rd1, %rd17;
	st.global.u32 	[%rd18], %r6;
	st.global.u32 	[%rd18+4], %r7;
$L__BB1_10:
	mov.b32 	%r31, 0;
	st.global.u32 	[%rd5], %r31;
	add.s32 	%r32, %r32, %r4;
	setp.lt.s32 	%p10, %r32, %r3;
	@%p10 bra 	$L__BB1_3;
	bra.uni 	$L__BB1_14;
$L__BB1_11:
	mul.wide.s32 	%rd12, %r32, 4;
	add.s64 	%rd7, %rd3, %rd12;
	ld.global.u32 	%r19, [%rd7];
	setp.ne.s32 	%p3, %r19, 3;
	@%p3 bra 	$L__BB1_13;
	atom.global.add.u32 	%r20, [%rd2], 1;
	mul.wide.s32 	%rd13, %r20, 8;
	add.s64 	%rd14, %rd1, %rd13;
	div.s32 	%r21, %r32, %r15;
	st.global.u32 	[%rd14], %r21;
	mul.lo.s32 	%r22, %r21, %r15;
	sub.s32 	%r23, %r32, %r22;
	st.global.u32 	[%rd14+4], %r23;
$L__BB1_13:
	mov.b32 	%r24, 0;
	st.global.u32 	[%rd7], %r24;
	add.s32 	%r32, %r32, %r4;
	setp.lt.s32 	%p4, %r32, %r3;
	@%p4 bra 	$L__BB1_11;
$L__BB1_14:
	ret;

}


// ===== COMPILED SASS (sm_100) =====

	.target	sm_100

	.elftype	@"ET_EXEC"


//--------------------- .note.nv.tkinfo           --------------------------
	.section	.note.nv.tkinfo,"",@"SHT_NOTE"
	.sectionflags	@"SHF_NOTE_NV_TKINFO"
	.tkinfo
        /*0018*/ 	.word	0x00000002
        /*0030*/ 	.string	""
        /*0030*/ 	.string	"ptxas"
        /*0030*/ 	.string	"Cuda compilation tools, release 13.0, V13.0.88"
        /*0030*/ 	.string	"Build cuda_13.0.r13.0/compiler.36424714_0"
        /*0030*/ 	.string	"-arch sm_100 -m 64 "



//--------------------- .note.nv.cuinfo           --------------------------
	.section	.note.nv.cuinfo,"",@"SHT_NOTE"
	.sectionflags	@"SHF_NOTE_NV_CUINFO"
        /*0018*/ 	.short	0x0002
        /*001a*/ 	.short	0x0064
        /*001c*/ 	.short	0x0082
	.zero		2


//--------------------- .nv.info                  --------------------------
	.section	.nv.info,"",@"SHT_CUDA_INFO"
	.align	4


	//----- nvinfo : EIATTR_REGCOUNT
	.align		4
        /*0000*/ 	.byte	0x04, 0x2f
        /*0002*/ 	.short	(.L_1 - .L_0)
	.align		4
.L_0:
        /*0004*/ 	.word	index@(_Z20updateNeighborCountsP4CelliPii)
        /*0008*/ 	.word	0x00000012


	//----- nvinfo : EIATTR_FRAME_SIZE
	.align		4
.L_1:
        /*000c*/ 	.byte	0x04, 0x11
        /*000e*/ 	.short	(.L_3 - .L_2)
	.align		4
.L_2:
        /*0010*/ 	.word	index@(_Z20updateNeighborCountsP4CelliPii)
        /*0014*/ 	.word	0x00000000


	//----- nvinfo : EIATTR_REGCOUNT
	.align		4
.L_3:
        /*0018*/ 	.byte	0x04, 0x2f
        /*001a*/ 	.short	(.L_5 - .L_4)
	.align		4
.L_4:
        /*001c*/ 	.word	index@(_Z20applyGameOfLifeRulesP4CelliPiiS0_S1_)
        /*0020*/ 	.word	0x00000018


	//----- nvinfo : EIATTR_FRAME_SIZE
	.align		4
.L_5:
        /*0024*/ 	.byte	0x04, 0x11
        /*0026*/ 	.short	(.L_7 - .L_6)
	.align		4
.L_6:
        /*0028*/ 	.word	index@(_Z20applyGameOfLifeRulesP4CelliPiiS0_S1_)
        /*002c*/ 	.word	0x00000000


	//----- nvinfo : EIATTR_MIN_STACK_SIZE
	.align		4
.L_7:
        /*0030*/ 	.byte	0x04, 0x12
        /*0032*/ 	.short	(.L_9 - .L_8)
	.align		4
.L_8:
        /*0034*/ 	.word	index@(_Z20applyGameOfLifeRulesP4CelliPiiS0_S1_)
        /*0038*/ 	.word	0x00000000


	//----- nvinfo : EIATTR_MIN_STACK_SIZE
	.align		4
.L_9:
        /*003c*/ 	.byte	0x04, 0x12
        /*003e*/ 	.short	(.L_11 - .L_10)
	.align		4
.L_10:
        /*0040*/ 	.word	index@(_Z20updateNeighborCountsP4CelliPii)
        /*0044*/ 	.word	0x00000000
.L_11:


//--------------------- .nv.compat                --------------------------
	.section	.nv.compat,"",@"SHT_CUDA_COMPAT_INFO"
	.align	4
        /*0000*/ 	.byte	0x02, 0x09, 0x00, 0x00, 0x02, 0x02, 0x01, 0x00, 0x02, 0x05, 0x05, 0x00, 0x03, 0x07, 0x01, 0x01
        /*0010*/ 	.byte	0x02, 0x03, 0x00, 0x00, 0x02, 0x06, 0x01, 0x00, 0x04, 0x0b, 0x08, 0x00, 0x09, 0x00, 0x00, 0x00
        /*0020*/ 	.byte	0x00, 0x00, 0x00, 0x00


//--------------------- .nv.info._Z20applyGameOfLifeRulesP4CelliPiiS0_S1_ --------------------------
	.section	.nv.info._Z20applyGameOfLifeRulesP4CelliPiiS0_S1_,"",@"SHT_CUDA_INFO"
	.sectionflags	@""
	.align	4


	//----- nvinfo : EIATTR_CUDA_API_VERSION
	.align		4
        /*0000*/ 	.byte	0x04, 0x37
        /*0002*/ 	.short	(.L_13 - .L_12)
.L_12:
        /*0004*/ 	.word	0x00000082


	//----- nvinfo : EIATTR_KPARAM_INFO
	.align		4
.L_13:
        /*0008*/ 	.byte	0x04, 0x17
        /*000a*/ 	.short	(.L_15 - .L_14)
.L_14:
        /*000c*/ 	.word	0x00000000
        /*0010*/ 	.short	0x0005
        /*0012*/ 	.short	0x0028
        /*0014*/ 	.byte	0x00, 0xf5, 0x21, 0x00


	//----- nvinfo : EIATTR_KPARAM_INFO
	.align		4
.L_15:
        /*0018*/ 	.byte	0x04, 0x17
        /*001a*/ 	.short	(.L_17 - .L_16)
.L_16:
        /*001c*/ 	.word	0x00000000
        /*0020*/ 	.short	0x0004
        /*0022*/ 	.short	0x0020
        /*0024*/ 	.byte	0x00, 0xf5, 0x21, 0x00


	//----- nvinfo : EIATTR_KPARAM_INFO
	.align		4
.L_17:
        /*0028*/ 	.byte	0x04, 0x17
        /*002a*/ 	.short	(.L_19 - .L_18)
.L_18:
        /*002c*/ 	.word	0x00000000
        /*0030*/ 	.short	0x0003
        /*0032*/ 	.short	0x0018
        /*0034*/ 	.byte	0x00, 0xf0, 0x11, 0x00


	//----- nvinfo : EIATTR_KPARAM_INFO
	.align		4
.L_19:
        /*0038*/ 	.byte	0x04, 0x17
        /*003a*/ 	.short	(.L_21 - .L_20)
.L_20:
        /*003c*/ 	.word	0x00000000
        /*0040*/ 	.short	0x0002
        /*0042*/ 	.short	0x0010
        /*0044*/ 	.byte	0x00, 0xf5, 0x21, 0x00


	//----- nvinfo : EIATTR_KPARAM_INFO
	.align		4
.L_21:
        /*0048*/ 	.byte	0x04, 0x17
        /*004a*/ 	.short	(.L_23 - .L_22)
.L_22:
        /*004c*/ 	.word	0x00000000
        /*0050*/ 	.short	0x0001
        /*0052*/ 	.short	0x0008
        /*0054*/ 	.byte	0x00, 0xf0, 0x11, 0x00


	//----- nvinfo : EIATTR_KPARAM_INFO
	.align		4
.L_23:
        /*0058*/ 	.byte	0x04, 0x17
        /*005a*/ 	.short	(.L_25 - .L_24)
.L_24:
        /*005c*/ 	.word	0x00000000
        /*0060*/ 	.short	0x0000
        /*0062*/ 	.short	0x0000
        /*0064*/ 	.byte	0x00, 0xf5, 0x21, 0x00


	//----- nvinfo : EIATTR_SPARSE_MMA_MASK
	.align		4
.L_25:
        /*0068*/ 	.byte	0x03, 0x50
        /*006a*/ 	.short	0x0000


	//----- nvinfo : EIATTR_MAXREG_COUNT
	.align		4
        /*006c*/ 	.byte	0x03, 0x1b
        /*006e*/ 	.short	0x00ff


	//----- nvinfo : EIATTR_MERCURY_ISA_VERSION
	.align		4
        /*0070*/ 	.byte	0x03, 0x5f
        /*0072*/ 	.short	0x0101


	//----- nvinfo : EIATTR_INT_WARP_WIDE_INSTR_OFFSETS
	.align		4
        /*0074*/ 	.byte	0x04, 0x31
        /*0076*/ 	.short	(.L_27 - .L_26)


	//   ....[0]....
.L_26:
        /*0078*/ 	.word	0x00000190


	//   ....[1]....
        /*007c*/ 	.word	0x00000390


	//   ....[2]....
        /*0080*/ 	.word	0x000007a0


	//   ....[3]....
        /*0084*/ 	.word	0x00000840


	//----- nvinfo : EIATTR_VRC_CTA_INIT_COUNT
	.align		4
.L_27:
        /*0088*/ 	.byte	0x02, 0x4a
	.zero		1
	.zero		1


	//----- nvinfo : EIATTR_EXIT_INSTR_OFFSETS
	.align		4
        /*008c*/ 	.byte	0x04, 0x1c
        /*008e*/ 	.short	(.L_29 - .L_28)


	//   ....[0]....
.L_28:
        /*0090*/ 	.word	0x00000080


	//   ....[1]....
        /*0094*/ 	.word	0x00000450


	//   ....[2]....
        /*0098*/ 	.word	0x000008e0


	//----- nvinfo : EIATTR_CRS_STACK_SIZE
	.align		4
.L_29:
        /*009c*/ 	.byte	0x04, 0x1e
        /*009e*/ 	.short	(.L_31 - .L_30)
.L_30:
        /*00a0*/ 	.word	0x00000000


	//----- nvinfo : EIATTR_CBANK_PARAM_SIZE
	.align		4
.L_31:
        /*00a4*/ 	.byte	0x03, 0x19
        /*00a6*/ 	.short	0x0030


	//----- nvinfo : EIATTR_PARAM_CBANK
	.align		4
        /*00a8*/ 	.byte	0x04, 0x0a
        /*00aa*/ 	.short	(.L_33 - .L_32)
	.align		4
.L_32:
        /*00ac*/ 	.word	index@(.nv.constant0._Z20applyGameOfLifeRulesP4CelliPiiS0_S1_)
        /*00b0*/ 	.short	0x0380
        /*00b2*/ 	.short	0x0030


	//----- nvinfo : EIATTR_SW_WAR
	.align		4
.L_33:
        /*00b4*/ 	.byte	0x04, 0x36
        /*00b6*/ 	.short	(.L_35 - .L_34)
.L_34:
        /*00b8*/ 	.word	0x00000008
.L_35:


//--------------------- .nv.info._Z20updateNeighborCountsP4CelliPii --------------------------
	.section	.nv.info._Z20updateNeighborCountsP4CelliPii,"",@"SHT_CUDA_INFO"
	.sectionflags	@""
	.align	4


	//----- nvinfo : EIATTR_CUDA_API_VERSION
	.align		4
        /*0000*/ 	.byte	0x04, 0x37
        /*0002*/ 	.short	(.L_37 - .L_36)
.L_36:
        /*0004*/ 	.word	0x00000082


	//----- nvinfo : EIATTR_KPARAM_INFO
	.align		4
.L_37:
        /*0008*/ 	.byte	0x04, 0x17
        /*000a*/ 	.short	(.L_39 - .L_38)
.L_38:
        /*000c*/ 	.word	0x00000000
        /*0010*/ 	.short	0x0003
        /*0012*/ 	.short	0x0018
        /*0014*/ 	.byte	0x00, 0xf0, 0x11, 0x00


	//----- nvinfo : EIATTR_KPARAM_INFO
	.align		4
.L_39:
        /*0018*/ 	.byte	0x04, 0x17
        /*001a*/ 	.short	(.L_41 - .L_40)
.L_40:
        /*001c*/ 	.word	0x00000000
        /*0020*/ 	.short	0x0002
        /*0022*/ 	.short	0x0010
        /*0024*/ 	.byte	0x00, 0xf5, 0x21, 0x00


	//----- nvinfo : EIATTR_KPARAM_INFO
	.align		4
.L_41:
        /*0028*/ 	.byte	0x04, 0x17
        /*002a*/ 	.short	(.L_43 - .L_42)
.L_42:
        /*002c*/ 	.word	0x00000000
        /*0030*/ 	.short	0x0001
        /*0032*/ 	.short	0x0008
        /*0034*/ 	.byte	0x00, 0xf0, 0x11, 0x00


	//----- nvinfo : EIATTR_KPARAM_INFO
	.align		4
.L_43:
        /*0038*/ 	.byte	0x04, 0x17
        /*003a*/ 	.short	(.L_45 - .L_44)
.L_44:
        /*003c*/ 	.word	0x00000000
        /*0040*/ 	.short	0x0000
        /*0042*/ 	.short	0x0000
        /*0044*/ 	.byte	0x00, 0xf5, 0x21, 0x00


	//----- nvinfo : EIATTR_SPARSE_MMA_MASK
	.align		4
.L_45:
        /*0048*/ 	.byte	0x03, 0x50
        /*004a*/ 	.short	0x0000


	//----- nvinfo : EIATTR_MAXREG_COUNT
	.align		4
        /*004c*/ 	.byte	0x03, 0x1b
        /*004e*/ 	.short	0x00ff


	//----- nvinfo : EIATTR_MERCURY_ISA_VERSION
	.align		4
        /*0050*/ 	.byte	0x03, 0x5f
        /*0052*/ 	.short	0x0101


	//----- nvinfo : EIATTR_VRC_CTA_INIT_COUNT
	.align		4
        /*0054*/ 	.byte	0x02, 0x4a
	.zero		1
	.zero		1


	//----- nvinfo : EIATTR_EXIT_INSTR_OFFSETS
	.align		4
        /*0058*/ 	.byte	0x04, 0x1c
        /*005a*/ 	.short	(.L_47 - .L_46)


	//   ....[0]....
.L_46:
        /*005c*/ 	.word	0x00000070


	//   ....[1]....
        /*0060*/ 	.word	0x00000630


	//   ....[2]....
        /*0064*/ 	.word	0x00000660


	//----- nvinfo : EIATTR_CRS_STACK_SIZE
	.align		4
.L_47:
        /*0068*/ 	.byte	0x04, 0x1e
        /*006a*/ 	.short	(.L_49 - .L_48)
.L_48:
        /*006c*/ 	.word	0x00000000


	//----- nvinfo : EIATTR_CBANK_PARAM_SIZE
	.align		4
.L_49:
        /*0070*/ 	.byte	0x03, 0x19
        /*0072*/ 	.short	0x001c


	//----- nvinfo : EIATTR_PARAM_CBANK
	.align		4
        /*0074*/ 	.byte	0x04, 0x0a
        /*0076*/ 	.short	(.L_51 - .L_50)
	.align		4
.L_50:
        /*0078*/ 	.word	index@(.nv.constant0._Z20updateNeighborCountsP4CelliPii)
        /*007c*/ 	.short	0x0380
        /*007e*/ 	.short	0x001c


	//----- nvinfo : EIATTR_SW_WAR
	.align		4
.L_51:
        /*0080*/ 	.byte	0x04, 0x36
        /*0082*/ 	.short	(.L_53 - .L_52)
.L_52:
        /*0084*/ 	.word	0x00000008
.L_53:


//--------------------- .nv.callgraph             --------------------------
	.section	.nv.callgraph,"",@"SHT_CUDA_CALLGRAPH"
	.align	4
	.sectionentsize	8
	.align		4
        /*0000*/ 	.word	0x00000000
	.align		4
        /*0004*/ 	.word	0xffffffff
	.align		4
        /*0008*/ 	.word	0x00000000
	.align		4
        /*000c*/ 	.word	0xfffffffe
	.align		4
        /*0010*/ 	.word	0x00000000
	.align		4
        /*0014*/ 	.word	0xfffffffd
	.align		4
        /*0018*/ 	.word	0x00000000
	.align		4
        /*001c*/ 	.word	0xfffffffc


//--------------------- .text._Z20applyGameOfLifeRulesP4CelliPiiS0_S1_ --------------------------
	.section	.text._Z20applyGameOfLifeRulesP4CelliPiiS0_S1_,"ax",@progbits
	.align	128
        .global         _Z20applyGameOfLifeRulesP4CelliPiiS0_S1_
        .type           _Z20applyGameOfLifeRulesP4CelliPiiS0_S1_,@function
        .size           _Z20applyGameOfLifeRulesP4CelliPiiS0_S1_,(.L_x_27 - _Z20applyGameOfLifeRulesP4CelliPiiS0_S1_)
        .other          _Z20applyGameOfLifeRulesP4CelliPiiS0_S1_,@"STO_CUDA_ENTRY STV_DEFAULT"
_Z20applyGameOfLifeRulesP4CelliPiiS0_S1_:
.text._Z20applyGameOfLifeRulesP4CelliPiiS0_S1_:
[----:B------:R-:W-:Y:S01]  /*0000*/  LDC R1, c[0x0][0x37c] ;  /* 0x0000df00ff017b82 */ /* 0x000fe20000000800 */
[----:B------:R-:W0:Y:S07]  /*0010*/  S2R R0, SR_TID.X ;  /* 0x0000000000007919 */ /* 0x000e2e0000002100 */
[----:B------:R-:W0:Y:S01]  /*0020*/  S2UR UR5, SR_CTAID.X ;  /* 0x00000000000579c3 */ /* 0x000e220000002500 */
[----:B------:R-:W1:Y:S07]  /*0030*/  LDCU UR4, c[0x0][0x398] ;  /* 0x00007300ff0477ac */ /* 0x000e6e0008000800 */
[----:B------:R-:W0:Y:S01]  /*0040*/  LDC R3, c[0x0][0x360] ;  /* 0x0000d800ff037b82 */ /* 0x000e220000000800 */
[----:B-1----:R-:W-:Y:S01]  /*0050*/  UIMAD UR4, UR4, UR4, URZ ;  /* 0x00000004040472a4 */ /* 0x002fe2000f8e02ff */
[----:B0-----:R-:W-:-:S05]  /*0060*/  IMAD R0, R3, UR5, R0 ;  /* 0x0000000503007c24 */ /* 0x001fca000f8e0200 */
[----:B------:R-:W-:-:S13]  /*0070*/  ISETP.GE.AND P0, PT, R0, UR4, PT ;  /* 0x0000000400007c0c */ /* 0x000fda000bf06270 */
[----:B------:R-:W-:Y:S05]  /*0080*/  @P0 EXIT ;  /* 0x000000000000094d */ /* 0x000fea0003800000 */
[----:B------:R-:W0:Y:S01]  /*0090*/  LDCU UR8, c[0x0][0x388] ;  /* 0x00007100ff0877ac */ /* 0x000e220008000800 */
[----:B------:R-:W1:Y:S01]  /*00a0*/  LDC R11, c[0x0][0x398] ;  /* 0x0000e600ff0b7b82 */ /* 0x000e620000000800 */
[----:B------:R-:W2:Y:S01]  /*00b0*/  LDCU UR5, c[0x0][0x370] ;  /* 0x00006e00ff0577ac */ /* 0x000ea20008000800 */
[----:B------:R-:W3:Y:S06]  /*00c0*/  LDCU.64 UR6, c[0x0][0x358] ;  /* 0x00006b00ff0677ac */ /* 0x000eec0008000a00 */
[----:B------:R-:W4:Y:S01]  /*00d0*/  LDC.64 R4, c[0x0][0x390] ;  /* 0x0000e400ff047b82 */ /* 0x000f220000000a00 */
[----:B------:R-:W1:Y:S07]  /*00e0*/  LDCU UR9, c[0x0][0x388] ;  /* 0x00007100ff0977ac */ /* 0x000e6e0008000800 */
[----:B------:R-:W1:Y:S01]  /*00f0*/  LDC.64 R6, c[0x0][0x3a0] ;  /* 0x0000e800ff067b82 */ /* 0x000e620000000a00 */
[----:B0-----:R-:W-:Y:S01]  /*0100*/  UISETP.GT.AND UP0, UPT, UR8, URZ, UPT ;  /* 0x000000ff0800728c */ /* 0x001fe2000bf04270 */
[----:B--2---:R-:W-:-:S08]  /*0110*/  IMAD R3, R3, UR5, RZ ;  /* 0x0000000503037c24 */ /* 0x004fd0000f8e02ff */
[----:B---3--:R-:W-:Y:S05]  /*0120*/  BRA.U UP0, `(.L_x_0) ;  /* 0x0000000100cc7547 */ /* 0x008fea000b800000 */
.L_x_3:
[----:B----4-:R-:W-:-:S05]  /*0130*/  IMAD.WIDE R8, R0, 0x4, R4 ;  /* 0x0000000400087825 */ /* 0x010fca00078e0204 */
[----:B------:R-:W2:Y:S01]  /*0140*/  LDG.E R2, desc[UR6][R8.64] ;  /* 0x0000000608027981 */ /* 0x000ea2000c1e1900 */
[----:B------:R-:W-:Y:S01]  /*0150*/  BSSY.RECONVERGENT B0, `(.L_x_1) ;  /* 0x000002b000007945 */ /* 0x000fe20003800200 */
[----:B--2---:R-:W-:-:S13]  /*0160*/  ISETP.NE.AND P0, PT, R2, 0x3, PT ;  /* 0x000000030200780c */ /* 0x004fda0003f05270 */
[----:B0-----:R-:W-:Y:S05]  /*0170*/  @P0 BRA `(.L_x_2) ;  /* 0x0000000000a00947 */ /* 0x001fea0003800000 */
[----:B------:R-:W0:Y:S01]  /*0180*/  S2R R15, SR_LANEID ;  /* 0x00000000000f7919 */ /* 0x000e220000000000 */
[----:B------:R-:W-:Y:S01]  /*0190*/  VOTEU.ANY UR5, UPT, PT ;  /* 0x0000000000057886 */ /* 0x000fe200038e0100 */
[----:B------:R-:W2:Y:S01]  /*01a0*/  LDC.64 R12, c[0x0][0x3a8] ;  /* 0x0000ea00ff0c7b82 */ /* 0x000ea20000000a00 */
[----:B------:R-:W0:Y:S08]  /*01b0*/  FLO.U32 R2, UR5 ;  /* 0x0000000500027d00 */ /* 0x000e3000080e0000 */
[----:B------:R-:W2:Y:S01]  /*01c0*/  POPC R17, UR5 ;  /* 0x0000000500117d09 */ /* 0x000ea20008000000 */
[----:B0-----:R-:W-:-:S13]  /*01d0*/  ISETP.EQ.U32.AND P0, PT, R2, R15, PT ;  /* 0x0000000f0200720c */ /* 0x001fda0003f02070 */
[----:B--2---:R0:W2:Y:S01]  /*01e0*/  @P0 ATOMG.E.ADD.STRONG.GPU PT, R17, desc[UR6][R12.64], R17 ;  /* 0x800000110c1109a8 */ /* 0x0040a200081ef106 */
[----:B-1----:R-:W-:-:S04]  /*01f0*/  IABS R19, R11 ;  /* 0x0000000b00137213 */ /* 0x002fc80000000000 */
[----:B------:R-:W1:Y:S01]  /*0200*/  I2F.RP R10, R19 ;  /* 0x00000013000a7306 */ /* 0x000e620000209400 */
[----:B0-----:R-:W0:Y:S07]  /*0210*/  S2R R12, SR_LTMASK ;  /* 0x00000000000c7919 */ /* 0x001e2e0000003900 */
[----:B-1----:R-:W1:Y:S02]  /*0220*/  MUFU.RCP R10, R10 ;  /* 0x0000000a000a7308 */ /* 0x002e640000001000 */
[----:B-1----:R-:W-:-:S06]  /*0230*/  VIADD R14, R10, 0xffffffe ;  /* 0x0ffffffe0a0e7836 */ /* 0x002fcc0000000000 */
[----:B------:R1:W3:Y:S02]  /*0240*/  F2I.FTZ.U32.TRUNC.NTZ R15, R14 ;  /* 0x0000000e000f7305 */ /* 0x0002e4000021f000 */
[----:B-1----:R-:W-:Y:S02]  /*0250*/  IMAD.MOV.U32 R14, RZ, RZ, RZ ;  /* 0x000000ffff0e7224 */ /* 0x002fe400078e00ff */
[----:B---3--:R-:W-:-:S04]  /*0260*/  IMAD.MOV R16, RZ, RZ, -R15 ;  /* 0x000000ffff107224 */ /* 0x008fc800078e0a0f */
[----:B------:R-:W-:Y:S01]  /*0270*/  IMAD R21, R16, R19, RZ ;  /* 0x0000001310157224 */ /* 0x000fe200078e02ff */
[----:B------:R-:W-:-:S03]  /*0280*/  IABS R16, R0 ;  /* 0x0000000000107213 */ /* 0x000fc60000000000 */
[----:B------:R-:W-:-:S06]  /*0290*/  IMAD.HI.U32 R15, R15, R21, R14 ;  /* 0x000000150f0f7227 */ /* 0x000fcc00078e000e */
[----:B------:R-:W-:-:S05]  /*02a0*/  IMAD.HI.U32 R15, R15, R16, RZ ;  /* 0x000000100f0f7227 */ /* 0x000fca00078e00ff */
[----:B------:R-:W-:-:S05]  /*02b0*/  IADD3 R10, PT, PT, -R15, RZ, RZ ;  /* 0x000000ff0f0a7210 */ /* 0x000fca0007ffe1ff */
[----:B------:R-:W-:-:S05]  /*02c0*/  IMAD R10, R19, R10, R16 ;  /* 0x0000000a130a7224 */ /* 0x000fca00078e0210 */
[----:B------:R-:W-:-:S13]  /*02d0*/  ISETP.GT.U32.AND P2, PT, R19, R10, PT ;  /* 0x0000000a1300720c */ /* 0x000fda0003f44070 */
[----:B------:R-:W-:Y:S02]  /*02e0*/  @!P2 IMAD.IADD R10, R10, 0x1, -R19 ;  /* 0x000000010a0aa824 */ /* 0x000fe400078e0a13 */
[----:B------:R-:W-:Y:S01]  /*02f0*/  @!P2 VIADD R15, R15, 0x1 ;  /* 0x000000010f0fa836 */ /* 0x000fe20000000000 */
[----:B------:R-:W-:Y:S02]  /*0300*/  ISETP.NE.AND P2, PT, R11, RZ, PT ;  /* 0x000000ff0b00720c */ /* 0x000fe40003f45270 */
[----:B------:R-:W-:Y:S02]  /*0310*/  ISETP.GE.U32.AND P0, PT, R10, R19, PT ;  /* 0x000000130a00720c */ /* 0x000fe40003f06070 */
[----:B------:R-:W-:-:S04]  /*0320*/  LOP3.LUT R10, R0, R11, RZ, 0x3c, !PT ;  /* 0x0000000b000a7212 */ /* 0x000fc800078e3cff */
[----:B------:R-:W-:Y:S02]  /*0330*/  ISETP.GE.AND P1, PT, R10, RZ, PT ;  /* 0x000000ff0a00720c */ /* 0x000fe40003f26270 */
[----:B0-----:R-:W-:-:S05]  /*0340*/  LOP3.LUT R10, R12, UR5, RZ, 0xc0, !PT ;  /* 0x000000050c0a7c12 */ /* 0x001fca000f8ec0ff */
[----:B------:R-:W-:Y:S01]  /*0350*/  @P0 VIADD R15, R15, 0x1 ;  /* 0x000000010f0f0836 */ /* 0x000fe20000000000 */
[----:B------:R-:W0:Y:S05]  /*0360*/  POPC R10, R10 ;  /* 0x0000000a000a7309 */ /* 0x000e2a0000000000 */
[----:B------:R-:W-:Y:S02]  /*0370*/  @!P1 IADD3 R15, PT, PT, -R15, RZ, RZ ;  /* 0x000000ff0f0f9210 */ /* 0x000fe40007ffe1ff */
[----:B------:R-:W-:Y:S01]  /*0380*/  @!P2 LOP3.LUT R15, RZ, R11, RZ, 0x33, !PT ;  /* 0x0000000bff0fa212 */ /* 0x000fe200078e33ff */
[----:B--2---:R1:W0:Y:S04]  /*0390*/  SHFL.IDX PT, R13, R17, R2, 0x1f ;  /* 0x00001f02110d7589 */ /* 0x00422800000e0000 */
[----:B-1----:R-:W-:-:S04]  /*03a0*/  IMAD.MOV R17, RZ, RZ, -R15 ;  /* 0x000000ffff117224 */ /* 0x002fc800078e0a0f */
[----:B------:R-:W-:Y:S02]  /*03b0*/  IMAD R17, R11, R17, R0 ;  /* 0x000000110b117224 */ /* 0x000fe400078e0200 */
[----:B0-----:R-:W-:-:S04]  /*03c0*/  IMAD.IADD R13, R13, 0x1, R10 ;  /* 0x000000010d0d7824 */ /* 0x001fc800078e020a */
[----:B------:R-:W-:-:S05]  /*03d0*/  IMAD.WIDE R12, R13, 0x8, R6 ;  /* 0x000000080d0c7825 */ /* 0x000fca00078e0206 */
[----:B------:R0:W-:Y:S04]  /*03e0*/  STG.E desc[UR6][R12.64], R15 ;  /* 0x0000000f0c007986 */ /* 0x0001e8000c101906 */
[----:B------:R0:W-:Y:S02]  /*03f0*/  STG.E desc[UR6][R12.64+0x4], R17 ;  /* 0x000004110c007986 */ /* 0x0001e4000c101906 */
.L_x_2:
[----:B-1----:R-:W-:Y:S05]  /*0400*/  BSYNC.RECONVERGENT B0 ;  /* 0x0000000000007941 */ /* 0x002fea0003800200 */
.L_x_1:
[----:B------:R2:W-:Y:S01]  /*0410*/  STG.E desc[UR6][R8.64], RZ ;  /* 0x000000ff08007986 */ /* 0x0005e2000c101906 */
[----:B------:R-:W-:-:S04]  /*0420*/  IADD3 R0, PT, PT, R3, R0, RZ ;  /* 0x0000000003007210 */ /* 0x000fc80007ffe0ff */
[----:B------:R-:W-:-:S13]  /*0430*/  ISETP.GE.AND P0, PT, R0, UR4, PT ;  /* 0x0000000400007c0c */ /* 0x000fda000bf06270 */
[----:B--2---:R-:W-:Y:S05]  /*0440*/  @!P0 BRA `(.L_x_3) ;  /* 0xfffffffc00388947 */ /* 0x004fea000383ffff */
[----:B------:R-:W-:Y:S05]  /*0450*/  EXIT ;  /* 0x000000000000794d */ /* 0x000fea0003800000 */
.L_x_0:
[----:B0---4-:R-:W0:Y:S08]  /*0460*/  LDC.64 R4, c[0x0][0x390] ;  /* 0x0000e400ff047b82 */ /* 0x011e300000000a00 */
[----:B------:R-:W2:Y:S01]  /*0470*/  LDC R13, c[0x0][0x398] ;  /* 0x0000e600ff0d7b82 */ /* 0x000ea20000000800 */
[----:B0-----:R-:W-:-:S05]  /*0480*/  IMAD.WIDE R4, R0, 0x4, R4 ;  /* 0x0000000400047825 */ /* 0x001fca00078e0204 */
[----:B-1----:R0:W5:Y:S01]  /*0490*/  LDG.E R7, desc[UR6][R4.64] ;  /* 0x0000000604077981 */ /* 0x002162000c1e1900 */
[----:B------:R-:W-:Y:S01]  /*04a0*/  IABS R6, R0 ;  /* 0x0000000000067213 */ /* 0x000fe20000000000 */
[----:B------:R-:W-:Y:S01]  /*04b0*/  BSSY.RECONVERGENT B0, `(.L_x_4) ;  /* 0x000003e000007945 */ /* 0x000fe20003800200 */
[----:B--2---:R-:W-:-:S04]  /*04c0*/  IABS R11, R13 ;  /* 0x0000000d000b7213 */ /* 0x004fc80000000000 */
[----:B------:R-:W1:Y:S08]  /*04d0*/  I2F.RP R10, R11 ;  /* 0x0000000b000a7306 */ /* 0x000e700000209400 */
[----:B-1----:R-:W1:Y:S02]  /*04e0*/  MUFU.RCP R10, R10 ;  /* 0x0000000a000a7308 */ /* 0x002e640000001000 */
[----:B-1----:R-:W-:-:S06]  /*04f0*/  VIADD R8, R10, 0xffffffe ;  /* 0x0ffffffe0a087836 */ /* 0x002fcc0000000000 */
[----:B------:R1:W2:Y:S02]  /*0500*/  F2I.FTZ.U32.TRUNC.NTZ R9, R8 ;  /* 0x0000000800097305 */ /* 0x0002a4000021f000 */
[----:B-1----:R-:W-:Y:S02]  /*0510*/  HFMA2 R8, -RZ, RZ, 0, 0 ;  /* 0x00000000ff087431 */ /* 0x002fe400000001ff */
[----:B--2---:R-:W-:-:S04]  /*0520*/  IMAD.MOV R2, RZ, RZ, -R9 ;  /* 0x000000ffff027224 */ /* 0x004fc800078e0a09 */
[----:B------:R-:W-:-:S04]  /*0530*/  IMAD R15, R2, R11, RZ ;  /* 0x0000000b020f7224 */ /* 0x000fc800078e02ff */
[----:B------:R-:W-:-:S06]  /*0540*/  IMAD.HI.U32 R15, R9, R15, R8 ;  /* 0x0000000f090f7227 */ /* 0x000fcc00078e0008 */
[----:B------:R-:W-:-:S04]  /*0550*/  IMAD.HI.U32 R2, R15, R6, RZ ;  /* 0x000000060f027227 */ /* 0x000fc800078e00ff */
[----:B------:R-:W-:-:S04]  /*0560*/  IMAD.MOV R9, RZ, RZ, -R2 ;  /* 0x000000ffff097224 */ /* 0x000fc800078e0a02 */
[C---:B------:R-:W-:Y:S02]  /*0570*/  IMAD R6, R11.reuse, R9, R6 ;  /* 0x000000090b067224 */ /* 0x040fe400078e0206 */
[----:B------:R-:W1:Y:S03]  /*0580*/  LDC.64 R8, c[0x0][0x380] ;  /* 0x0000e000ff087b82 */ /* 0x000e660000000a00 */
[----:B------:R-:W-:-:S13]  /*0590*/  ISETP.GT.U32.AND P2, PT, R11, R6, PT ;  /* 0x000000060b00720c */ /* 0x000fda0003f44070 */
[----:B------:R-:W-:Y:S01]  /*05a0*/  @!P2 IMAD.IADD R6, R6, 0x1, -R11 ;  /* 0x000000010606a824 */ /* 0x000fe200078e0a0b */
[----:B------:R-:W-:Y:S02]  /*05b0*/  @!P2 IADD3 R2, PT, PT, R2, 0x1, RZ ;  /* 0x000000010202a810 */ /* 0x000fe40007ffe0ff */
[----:B------:R-:W-:Y:S02]  /*05c0*/  ISETP.NE.AND P2, PT, R13, RZ, PT ;  /* 0x000000ff0d00720c */ /* 0x000fe40003f45270 */
[----:B------:R-:W-:Y:S02]  /*05d0*/  ISETP.GE.U32.AND P1, PT, R6, R11, PT ;  /* 0x0000000b0600720c */ /* 0x000fe40003f26070 */
[----:B------:R-:W-:-:S04]  /*05e0*/  LOP3.LUT R6, R0, R13, RZ, 0x3c, !PT ;  /* 0x0000000d00067212 */ /* 0x000fc800078e3cff */
[----:B------:R-:W-:-:S07]  /*05f0*/  ISETP.GE.AND P0, PT, R6, RZ, PT ;  /* 0x000000ff0600720c */ /* 0x000fce0003f06270 */
[----:B------:R-:W-:-:S06]  /*0600*/  @P1 VIADD R2, R2, 0x1 ;  /* 0x0000000102021836 */ /* 0x000fcc0000000000 */
[----:B------:R-:W-:Y:S01]  /*0610*/  @!P0 IMAD.MOV R2, RZ, RZ, -R2 ;  /* 0x000000ffff028224 */ /* 0x000fe200078e0a02 */
[----:B------:R-:W-:-:S04]  /*0620*/  @!P2 LOP3.LUT R2, RZ, R13, RZ, 0x33, !PT ;  /* 0x0000000dff02a212 */ /* 0x000fc800078e33ff */
[----:B------:R-:W-:-:S05]  /*0630*/  IADD3 R11, PT, PT, -R2, RZ, RZ ;  /* 0x000000ff020b7210 */ /* 0x000fca0007ffe1ff */
[----:B------:R-:W-:Y:S02]  /*0640*/  IMAD R6, R13, R11, R0 ;  /* 0x0000000b0d067224 */ /* 0x000fe400078e0200 */
[----:B01----:R-:W-:-:S07]  /*0650*/  IMAD.MOV.U32 R13, RZ, RZ, RZ ;  /* 0x000000ffff0d7224 */ /* 0x003fce00078e00ff */
.L_x_8:
[----:B------:R-:W-:-:S05]  /*0660*/  IMAD.WIDE.U32 R10, R13, 0x8, R8 ;  /* 0x000000080d0a7825 */ /* 0x000fca00078e0008 */
[----:B------:R-:W2:Y:S01]  /*0670*/  LDG.E R15, desc[UR6][R10.64] ;  /* 0x000000060a0f7981 */ /* 0x000ea2000c1e1900 */
[----:B------:R-:W-:Y:S01]  /*0680*/  BSSY.RELIABLE B1, `(.L_x_5) ;  /* 0x0000007000017945 */ /* 0x000fe20003800100 */
[----:B--2---:R-:W-:-:S13]  /*0690*/  ISETP.NE.AND P0, PT, R15, R2, PT ;  /* 0x000000020f00720c */ /* 0x004fda0003f05270 */
[----:B------:R-:W-:Y:S05]  /*06a0*/  @P0 BRA `(.L_x_6) ;  /* 0x0000000000100947 */ /* 0x000fea0003800000 */
[----:B------:R-:W2:Y:S02]  /*06b0*/  LDG.E R11, desc[UR6][R10.64+0x4] ;  /* 0x000004060a0b7981 */ /* 0x000ea4000c1e1900 */
[----:B--2---:R-:W-:-:S13]  /*06c0*/  ISETP.NE.AND P0, PT, R11, R6, PT ;  /* 0x000000060b00720c */ /* 0x004fda0003f05270 */
[----:B------:R-:W-:Y:S05]  /*06d0*/  @!P0 BREAK.RELIABLE B1 ;  /* 0x0000000000018942 */ /* 0x000fea0003800100 */
[----:B------:R-:W-:Y:S05]  /*06e0*/  @!P0 BRA `(.L_x_7) ;  /* 0x00000000001c8947 */ /* 0x000fea0003800000 */
.L_x_6:
[----:B------:R-:W-:Y:S05]  /*06f0*/  BSYNC.RELIABLE B1 ;  /* 0x0000000000017941 */ /* 0x000fea0003800100 */
.L_x_5:
[----:B------:R-:W-:-:S05]  /*0700*/  VIADD R13, R13, 0x1 ;  /* 0x000000010d0d7836 */ /* 0x000fca0000000000 */
[----:B------:R-:W-:-:S13]  /*0710*/  ISETP.NE.AND P0, PT, R13, UR9, PT ;  /* 0x000000090d007c0c */ /* 0x000fda000bf05270 */
[----:B------:R-:W-:Y:S05]  /*0720*/  @P0 BRA `(.L_x_8) ;  /* 0xfffffffc00cc0947 */ /* 0x000fea000383ffff */
[----:B-----5:R-:W-:-:S13]  /*0730*/  ISETP.NE.AND P0, PT, R7, 0x3, PT ;  /* 0x000000030700780c */ /* 0x020fda0003f05270 */
[----:B------:R-:W-:Y:S05]  /*0740*/  @!P0 BRA `(.L_x_9) ;  /* 0x0000000000108947 */ /* 0x000fea0003800000 */
[----:B------:R-:W-:Y:S05]  /*0750*/  BRA `(.L_x_10) ;  /* 0x00000000004c7947 */ /* 0x000fea0003800000 */
.L_x_7:
[----:B-----5:R-:W-:-:S04]  /*0760*/  LOP3.LUT R7, R7, 0xfffffffe, RZ, 0xc0, !PT ;  /* 0xfffffffe07077812 */ /* 0x020fc800078ec0ff */
[----:B------:R-:W-:-:S13]  /*0770*/  ISETP.NE.AND P0, PT, R7, 0x2, PT ;  /* 0x000000020700780c */ /* 0x000fda0003f05270 */
[----:B------:R-:W-:Y:S05]  /*0780*/  @P0 BRA `(.L_x_10) ;  /* 0x0000000000400947 */ /* 0x000fea0003800000 */
.L_x_9:
[----:B------:R-:W0:Y:S01]  /*0790*/  S2R R7, SR_LANEID ;  /* 0x0000000000077919 */ /* 0x000e220000000000 */
[----:B------:R-:W-:Y:S01]  /*07a0*/  VOTEU.ANY UR5, UPT, PT ;  /* 0x0000000000057886 */ /* 0x000fe200038e0100 */
[----:B------:R-:W1:Y:S01]  /*07b0*/  LDC.64 R10, c[0x0][0x3a8] ;  /* 0x0000ea00ff0a7b82 */ /* 0x000e620000000a00 */
[----:B------:R-:W0:Y:S01]  /*07c0*/  FLO.U32 R12, UR5 ;  /* 0x00000005000c7d00 */ /* 0x000e2200080e0000 */
[----:B------:R-:W2:Y:S06]  /*07d0*/  S2R R14, SR_LTMASK ;  /* 0x00000000000e7919 */ /* 0x000eac0000003900 */
[----:B------:R-:W3:Y:S01]  /*07e0*/  LDC.64 R8, c[0x0][0x3a0] ;  /* 0x0000e800ff087b82 */ /* 0x000ee20000000a00 */
[----:B------:R-:W1:Y:S01]  /*07f0*/  POPC R13, UR5 ;  /* 0x00000005000d7d09 */ /* 0x000e620008000000 */
[----:B0-----:R-:W-:-:S13]  /*0800*/  ISETP.EQ.U32.AND P0, PT, R12, R7, PT ;  /* 0x000000070c00720c */ /* 0x001fda0003f02070 */
[----:B-1----:R-:W4:Y:S01]  /*0810*/  @P0 ATOMG.E.ADD.STRONG.GPU PT, R11, desc[UR6][R10.64], R13 ;  /* 0x8000000d0a0b09a8 */ /* 0x002f2200081ef106 */
[----:B--2---:R-:W-:-:S06]  /*0820*/  LOP3.LUT R14, R14, UR5, RZ, 0xc0, !PT ;  /* 0x000000050e0e7c12 */ /* 0x004fcc000f8ec0ff */
[----:B------:R-:W0:Y:S01]  /*0830*/  POPC R14, R14 ;  /* 0x0000000e000e7309 */ /* 0x000e220000000000 */
[----:B----4-:R-:W0:Y:S02]  /*0840*/  SHFL.IDX PT, R7, R11, R12, 0x1f ;  /* 0x00001f0c0b077589 */ /* 0x010e2400000e0000 */
[----:B0-----:R-:W-:-:S05]  /*0850*/  IADD3 R7, PT, PT, R7, R14, RZ ;  /* 0x0000000e07077210 */ /* 0x001fca0007ffe0ff */
[----:B---3--:R-:W-:-:S05]  /*0860*/  IMAD.WIDE R8, R7, 0x8, R8 ;  /* 0x0000000807087825 */ /* 0x008fca00078e0208 */
[----:B------:R0:W-:Y:S04]  /*0870*/  STG.E desc[UR6][R8.64], R2 ;  /* 0x0000000208007986 */ /* 0x0001e8000c101906 */
[----:B------:R0:W-:Y:S02]  /*0880*/  STG.E desc[UR6][R8.64+0x4], R6 ;  /* 0x0000040608007986 */ /* 0x0001e4000c101906 */
.L_x_10:
[----:B------:R-:W-:Y:S05]  /*0890*/  BSYNC.RECONVERGENT B0 ;  /* 0x0000000000007941 */ /* 0x000fea0003800200 */
.L_x_4:
[----:B------:R2:W-:Y:S01]  /*08a0*/  STG.E desc[UR6][R4.64], RZ ;  /* 0x000000ff04007986 */ /* 0x0005e2000c101906 */
[----:B------:R-:W-:-:S05]  /*08b0*/  IMAD.IADD R0, R3, 0x1, R0 ;  /* 0x0000000103007824 */ /* 0x000fca00078e0200 */
[----:B------:R-:W-:-:S13]  /*08c0*/  ISETP.GE.AND P0, PT, R0, UR4, PT ;  /* 0x0000000400007c0c */ /* 0x000fda000bf06270 */
[----:B--2---:R-:W-:Y:S05]  /*08d0*/  @!P0 BRA `(.L_x_0) ;  /* 0xfffffff800e08947 */ /* 0x004fea000383ffff */
[----:B------:R-:W-:Y:S05]  /*08e0*/  EXIT ;  /* 0x000000000000794d */ /* 0x000fea0003800000 */
.L_x_11:
[----:B------:R-:W-:-:S00]  /*08f0*/  BRA `(.L_x_11) ;  /* 0xfffffffc00fc7947 */ /* 0x000fc0000383ffff */
[----:B------:R-:W-:-:S00]  /*0900*/  NOP ;  /* 0x0000000000007918 */ /* 0x000fc00000000000 */
[----:B------:R-:W-:-:S00]  /*0910*/  NOP ;  /* 0x0000000000007918 */ /* 0x000fc00000000000 */
[----:B------:R-:W-:-:S00]  /*0920*/  NOP ;  /* 0x0000000000007918 */ /* 0x000fc00000000000 */
[----:B------:R-:W-:-:S00]  /*0930*/  NOP ;  /* 0x0000000000007918 */ /* 0x000fc00000000000 */
[----:B------:R-:W-:-:S00]  /*0940*/  NOP ;  /* 0x0000000000007918 */ /* 0x000fc00000000000 */
[----:B------:R-:W-:-:S00]  /*0950*/  NOP ;  /* 0x0000000000007918 */ /* 0x000fc00000000000 */
[----:B------:R-:W-:-:S00]  /*0960*/  NOP ;  /* 0x0000000000007918 */ /* 0x000fc00000000000 */
[----:B------:R-:W-:-:S00]  /*0970*/  NOP ;  /* 0x0000000000007918 */ /* 0x000fc00000000000 */
.L_x_27:


//--------------------- .text._Z20updateNeighborCountsP4CelliPii --------------------------
	.section	.text._Z20updateNeighborCountsP4CelliPii,"ax",@progbits
	.align	128
        .global         _Z20updateNeighborCountsP4CelliPii
        .type           _Z20updateNeighborCountsP4CelliPii,@function
        .size           _Z20updateNeighborCountsP4CelliPii,(.L_x_28 - _Z20updateNeighborCountsP4CelliPii)
        .other          _Z20updateNeighborCountsP4CelliPii,@"STO_CUDA_ENTRY STV_DEFAULT"
_Z20updateNeighborCountsP4CelliPii:
.text._Z20updateNeighborCountsP4CelliPii:
[----:B------:R-:W-:Y:S01]  /*0000*/  LDC R1, c[0x0][0x37c] ;  /* 0x0000df00ff017b82 */ /* 0x000fe20000000800 */
[----:B------:R-:W0:Y:S07]  /*0010*/  S2R R0, SR_TID.X ;  /* 0x0000000000007919 */ /* 0x000e2e0000002100 */
[----:B------:R-:W0:Y:S01]  /*0020*/  S2UR UR4, SR_CTAID.X ;  /* 0x00000000000479c3 */ /* 0x000e220000002500 */
[----:B------:R-:W1:Y:S07]  /*0030*/  LDCU UR5, c[0x0][0x388] ;  /* 0x00007100ff0577ac */ /* 0x000e6e0008000800 */
[----:B------:R-:W0:Y:S02]  /*0040*/  LDC R5, c[0x0][0x360] ;  /* 0x0000d800ff057b82 */ /* 0x000e240000000800 */
[----:B0-----:R-:W-:-:S05]  /*0050*/  IMAD R5, R5, UR4, R0 ;  /* 0x0000000405057c24 */ /* 0x001fca000f8e0200 */
[----:B-1----:R-:W-:-:S13]  /*0060*/  ISETP.GE.AND P0, PT, R5, UR5, PT ;  /* 0x0000000505007c0c */ /* 0x002fda000bf06270 */
[----:B------:R-:W-:Y:S05]  /*0070*/  @P0 EXIT ;  /* 0x000000000000094d */ /* 0x000fea0003800000 */
[----:B------:R-:W0:Y:S01]  /*0080*/  LDC.64 R2, c[0x0][0x380] ;  /* 0x0000e000ff027b82 */ /* 0x000e220000000a00 */
[----:B------:R-:W1:Y:S01]  /*0090*/  LDCU.64 UR4, c[0x0][0x358] ;  /* 0x00006b00ff0477ac */ /* 0x000e620008000a00 */
[----:B------:R-:W2:Y:S06]  /*00a0*/  LDCU.64 UR6, c[0x0][0x390] ;  /* 0x00007200ff0677ac */ /* 0x000eac0008000a00 */
[----:B------:R-:W3:Y:S01]  /*00b0*/  LDC R15, c[0x0][0x398] ;  /* 0x0000e600ff0f7b82 */ /* 0x000ee20000000800 */
[----:B0-----:R-:W-:-:S05]  /*00c0*/  IMAD.WIDE R2, R5, 0x8, R2 ;  /* 0x0000000805027825 */ /* 0x001fca00078e0202 */
[----:B-1----:R-:W4:Y:S04]  /*00d0*/  LDG.E R6, desc[UR4][R2.64] ;  /* 0x0000000402067981 */ /* 0x002f28000c1e1900 */
[----:B------:R-:W5:Y:S01]  /*00e0*/  LDG.E R0, desc[UR4][R2.64+0x4] ;  /* 0x0000040402007981 */ /* 0x000f62000c1e1900 */
[----:B------:R-:W-:Y:S01]  /*00f0*/  BSSY.RECONVERGENT B0, `(.L_x_12) ;  /* 0x000002e000007945 */ /* 0x000fe20003800200 */
[C---:B----4-:R-:W-:Y:S01]  /*0100*/  VIADD R4, R6.reuse, 0xffffffff ;  /* 0xffffffff06047836 */ /* 0x050fe20000000000 */
[CC--:B---3--:R-:W-:Y:S01]  /*0110*/  ISETP.GT.AND P2, PT, R6.reuse, R15.reuse, PT ;  /* 0x0000000f0600720c */ /* 0x0c8fe20003f44270 */
[-C--:B------:R-:W-:Y:S02]  /*0120*/  IMAD R7, R6, R15.reuse, RZ ;  /* 0x0000000f06077224 */ /* 0x080fe400078e02ff */
[----:B------:R-:W-:Y:S01]  /*0130*/  IMAD R11, R4, R15, RZ ;  /* 0x0000000f040b7224 */ /* 0x000fe200078e02ff */
[----:B-----5:R-:W-:Y:S01]  /*0140*/  SHF.R.S32.HI R10, RZ, 0x1f, R0 ;  /* 0x0000001fff0a7819 */ /* 0x020fe20000011400 */
[C---:B------:R-:W-:Y:S01]  /*0150*/  VIADD R5, R0.reuse, 0x1 ;  /* 0x0000000100057836 */ /* 0x040fe20000000000 */
[----:B------:R-:W-:Y:S01]  /*0160*/  IADD3 R9, P1, PT, R0, R7, RZ ;  /* 0x0000000700097210 */ /* 0x000fe20007f3e0ff */
[----:B------:R-:W-:Y:S01]  /*0170*/  VIADD R8, R6, 0x1 ;  /* 0x0000000106087836 */ /* 0x000fe20000000000 */
[----:B------:R-:W-:-:S02]  /*0180*/  IADD3 R13, P0, PT, R0, R11, RZ ;  /* 0x0000000b000d7210 */ /* 0x000fc40007f1e0ff */
[----:B------:R-:W-:Y:S02]  /*0190*/  ISETP.GT.AND P6, PT, R0, R15, PT ;  /* 0x0000000f0000720c */ /* 0x000fe40003fc4270 */
[-C--:B------:R-:W-:Y:S02]  /*01a0*/  LEA.HI.X.SX32 R12, R7, R10.reuse, 0x1, P1 ;  /* 0x0000000a070c7211 */ /* 0x080fe400008f0eff */
[----:B--2---:R-:W-:Y:S02]  /*01b0*/  LEA R2, P1, R9, UR6, 0x2 ;  /* 0x0000000609027c11 */ /* 0x004fe4000f8210ff */
[----:B------:R-:W-:Y:S02]  /*01c0*/  LEA.HI.X.SX32 R14, R11, R10, 0x1, P0 ;  /* 0x0000000a0b0e7211 */ /* 0x000fe400000f0eff */
[----:B------:R-:W-:Y:S02]  /*01d0*/  ISETP.GT.AND P2, PT, R6, RZ, !P2 ;  /* 0x000000ff0600720c */ /* 0x000fe40005744270 */
[----:B------:R-:W-:-:S02]  /*01e0*/  ISETP.GT.AND P6, PT, R0, RZ, !P6 ;  /* 0x000000ff0000720c */ /* 0x000fc400077c4270 */
[----:B------:R-:W-:Y:S02]  /*01f0*/  LEA R4, P0, R13, UR6, 0x2 ;  /* 0x000000060d047c11 */ /* 0x000fe4000f8010ff */
[-C--:B------:R-:W-:Y:S02]  /*0200*/  ISETP.GE.AND P3, PT, R0, R15.reuse, PT ;  /* 0x0000000f0000720c */ /* 0x080fe40003f66270 */
[----:B------:R-:W-:Y:S02]  /*0210*/  LEA.HI.X R3, R9, UR7, R12, 0x2, P1 ;  /* 0x0000000709037c11 */ /* 0x000fe400088f140c */
[-C--:B------:R-:W-:Y:S02]  /*0220*/  ISETP.GE.AND P4, PT, R5, R15.reuse, PT ;  /* 0x0000000f0500720c */ /* 0x080fe40003f86270 */
[----:B------:R-:W-:Y:S02]  /*0230*/  PLOP3.LUT P1, PT, P2, P6, PT, 0x80, 0x8 ;  /* 0x000000000008781c */ /* 0x000fe4000172d070 */
[----:B------:R-:W-:Y:S01]  /*0240*/  LEA.HI.X R5, R13, UR7, R14, 0x2, P0 ;  /* 0x000000070d057c11 */ /* 0x000fe200080f140e */
[----:B------:R-:W-:Y:S01]  /*0250*/  IMAD R13, R6, R15, R15 ;  /* 0x0000000f060d7224 */ /* 0x000fe200078e020f */
[----:B------:R-:W-:-:S02]  /*0260*/  ISETP.GT.AND P3, PT, R0, -0x1, !P3 ;  /* 0xffffffff0000780c */ /* 0x000fc40005f64270 */
[-C--:B------:R-:W-:Y:S02]  /*0270*/  ISETP.GE.AND P0, PT, R6, R15.reuse, PT ;  /* 0x0000000f0600720c */ /* 0x080fe40003f06270 */
[----:B------:R-:W-:Y:S02]  /*0280*/  ISETP.GE.AND P5, PT, R8, R15, PT ;  /* 0x0000000f0800720c */ /* 0x000fe40003fa6270 */
[----:B------:R-:W-:Y:S02]  /*0290*/  P2R R8, PR, RZ, 0x2 ;  /* 0x00000002ff087803 */ /* 0x000fe40000000000 */
[----:B------:R-:W-:Y:S02]  /*02a0*/  PLOP3.LUT P1, PT, P2, P3, PT, 0x80, 0x8 ;  /* 0x000000000008781c */ /* 0x000fe40001727070 */
[----:B------:R-:W-:Y:S02]  /*02b0*/  ISETP.GT.AND P0, PT, R6, -0x1, !P0 ;  /* 0xffffffff0600780c */ /* 0x000fe40004704270 */
[----:B------:R-:W-:-:S02]  /*02c0*/  ISETP.GT.AND P4, PT, R0, -0x2, !P4 ;  /* 0xfffffffe0000780c */ /* 0x000fc40006784270 */
[----:B------:R-:W-:Y:S02]  /*02d0*/  ISETP.GT.AND P5, PT, R6, -0x2, !P5 ;  /* 0xfffffffe0600780c */ /* 0x000fe40006fa4270 */
[----:B------:R-:W-:Y:S02]  /*02e0*/  P2R R12, PR, RZ, 0x2 ;  /* 0x00000002ff0c7803 */ /* 0x000fe40000000000 */
[----:B------:R-:W-:Y:S02]  /*02f0*/  PLOP3.LUT P1, PT, P0, P6, PT, 0x80, 0x8 ;  /* 0x000000000008781c */ /* 0x000fe4000072d070 */
[----:B------:R-:W-:Y:S02]  /*0300*/  PLOP3.LUT P2, PT, P2, P4, PT, 0x80, 0x8 ;  /* 0x000000000008781c */ /* 0x000fe40001749070 */
[----:B------:R-:W-:Y:S02]  /*0310*/  PLOP3.LUT P0, PT, P0, P4, PT, 0x80, 0x8 ;  /* 0x000000000008781c */ /* 0x000fe40000709070 */
[----:B------:R-:W-:-:S02]  /*0320*/  PLOP3.LUT P6, PT, P5, P6, PT, 0x80, 0x8 ;  /* 0x000000000008781c */ /* 0x000fc40002fcd070 */
[----:B------:R-:W-:Y:S02]  /*0330*/  PLOP3.LUT P3, PT, P5, P3, PT, 0x80, 0x8 ;  /* 0x000000000008781c */ /* 0x000fe40002f67070 */
[----:B------:R-:W-:Y:S02]  /*0340*/  PLOP3.LUT P4, PT, P5, P4, PT, 0x80, 0x8 ;  /* 0x000000000008781c */ /* 0x000fe40002f89070 */
[----:B------:R-:W-:-:S04]  /*0350*/  IADD3 R7, P5, PT, R0, R13, RZ ;  /* 0x0000000d00077210 */ /* 0x000fc80007fbe0ff */
[----:B------:R-:W-:Y:S02]  /*0360*/  LEA.HI.X.SX32 R10, R13, R10, 0x1, P5 ;  /* 0x0000000a0d0a7211 */ /* 0x000fe400028f0eff */
[----:B------:R-:W-:-:S04]  /*0370*/  LEA R6, P5, R7, UR6, 0x2 ;  /* 0x0000000607067c11 */ /* 0x000fc8000f8a10ff */
[----:B------:R-:W-:Y:S02]  /*0380*/  LEA.HI.X R7, R7, UR7, R10, 0x2, P5 ;  /* 0x0000000707077c11 */ /* 0x000fe4000a8f140a */
[----:B------:R-:W-:-:S13]  /*0390*/  ISETP.NE.AND P5, PT, R8, RZ, PT ;  /* 0x000000ff0800720c */ /* 0x000fda0003fa5270 */
[----:B------:R-:W-:Y:S05]  /*03a0*/  @!P5 BRA `(.L_x_13) ;  /* 0x000000000008d947 */ /* 0x000fea0003800000 */
[----:B------:R-:W-:-:S05]  /*03b0*/  IMAD.MOV.U32 R9, RZ, RZ, 0x1 ;  /* 0x00000001ff097424 */ /* 0x000fca00078e00ff */
[----:B------:R0:W-:Y:S02]  /*03c0*/  REDG.E.ADD.STRONG.GPU desc[UR4][R4.64+-0x4], R9 ;  /* 0xfffffc090400798e */ /* 0x0001e4000c12e104 */
.L_x_13:
[----:B------:R-:W-:Y:S05]  /*03d0*/  BSYNC.RECONVERGENT B0 ;  /* 0x0000000000007941 */ /* 0x000fea0003800200 */
.L_x_12:
[----:B------:R-:W-:Y:S01]  /*03e0*/  ISETP.NE.AND P5, PT, R12, RZ, PT ;  /* 0x000000ff0c00720c */ /* 0x000fe20003fa5270 */
[----:B------:R-:W-:-:S12]  /*03f0*/  BSSY.RECONVERGENT B0, `(.L_x_14) ;  /* 0x0000007000007945 */ /* 0x000fd80003800200 */
[----:B------:R-:W-:Y:S05]  /*0400*/  @!P5 BRA `(.L_x_15) ;  /* 0x000000000014d947 */ /* 0x000fea0003800000 */
[----:B0-----:R-:W0:Y:S01]  /*0410*/  LDC.64 R8, c[0x0][0x390] ;  /* 0x0000e400ff087b82 */ /* 0x001e220000000a00 */
[----:B------:R-:W-:Y:S02]  /*0420*/  IMAD.IADD R11, R0, 0x1, R11 ;  /* 0x00000001000b7824 */ /* 0x000fe400078e020b */
[----:B------:R-:W-:Y:S02]  /*0430*/  IMAD.MOV.U32 R15, RZ, RZ, 0x1 ;  /* 0x00000001ff0f7424 */ /* 0x000fe400078e00ff */
[----:B0-----:R-:W-:-:S05]  /*0440*/  IMAD.WIDE R8, R11, 0x4, R8 ;  /* 0x000000040b087825 */ /* 0x001fca00078e0208 */
[----:B------:R1:W-:Y:S02]  /*0450*/  REDG.E.ADD.STRONG.GPU desc[UR4][R8.64], R15 ;  /* 0x0000000f0800798e */ /* 0x0003e4000c12e104 */
.L_x_15:
[----:B------:R-:W-:Y:S05]  /*0460*/  BSYNC.RECONVERGENT B0 ;  /* 0x0000000000007941 */ /* 0x000fea0003800200 */
.L_x_14:
[----:B------:R-:W-:Y:S04]  /*0470*/  BSSY.RECONVERGENT B0, `(.L_x_16) ;  /* 0x0000004000007945 */ /* 0x000fe80003800200 */
[----:B------:R-:W-:Y:S05]  /*0480*/  @!P2 BRA `(.L_x_17) ;  /* 0x000000000008a947 */ /* 0x000fea0003800000 */
[----:B01----:R-:W-:-:S05]  /*0490*/  IMAD.MOV.U32 R9, RZ, RZ, 0x1 ;  /* 0x00000001ff097424 */ /* 0x003fca00078e00ff */
[----:B------:R2:W-:Y:S02]  /*04a0*/  REDG.E.ADD.STRONG.GPU desc[UR4][R4.64+0x4], R9 ;  /* 0x000004090400798e */ /* 0x0005e4000c12e104 */
.L_x_17:
[----:B------:R-:W-:Y:S05]  /*04b0*/  BSYNC.RECONVERGENT B0 ;  /* 0x0000000000007941 */ /* 0x000fea0003800200 */
.L_x_16:
[----:B------:R-:W-:Y:S04]  /*04c0*/  BSSY.RECONVERGENT B0, `(.L_x_18) ;  /* 0x0000004000007945 */ /* 0x000fe80003800200 */
[----:B------:R-:W-:Y:S05]  /*04d0*/  @!P1 BRA `(.L_x_19) ;  /* 0x0000000000089947 */ /* 0x000fea0003800000 */
[----:B0-2---:R-:W-:-:S05]  /*04e0*/  IMAD.MOV.U32 R5, RZ, RZ, 0x1 ;  /* 0x00000001ff057424 */ /* 0x005fca00078e00ff */
[----:B------:R3:W-:Y:S02]  /*04f0*/  REDG.E.ADD.STRONG.GPU desc[UR4][R2.64+-0x4], R5 ;  /* 0xfffffc050200798e */ /* 0x0007e4000c12e104 */
.L_x_19:
[----:B------:R-:W-:Y:S05]  /*0500*/  BSYNC.RECONVERGENT B0 ;  /* 0x0000000000007941 */ /* 0x000fea0003800200 */
.L_x_18:
[----:B------:R-:W-:Y:S04]  /*0510*/  BSSY.RECONVERGENT B0, `(.L_x_20) ;  /* 0x0000004000007945 */ /* 0x000fe80003800200 */
[----:B------:R-:W-:Y:S05]  /*0520*/  @!P0 BRA `(.L_x_21) ;  /* 0x0000000000088947 */ /* 0x000fea0003800000 */
[----:B0-23--:R-:W-:-:S05]  /*0530*/  IMAD.MOV.U32 R5, RZ, RZ, 0x1 ;  /* 0x00000001ff057424 */ /* 0x00dfca00078e00ff */
[----:B------:R4:W-:Y:S02]  /*0540*/  REDG.E.ADD.STRONG.GPU desc[UR4][R2.64+0x4], R5 ;  /* 0x000004050200798e */ /* 0x0009e4000c12e104 */
.L_x_21:
[----:B------:R-:W-:Y:S05]  /*0550*/  BSYNC.RECONVERGENT B0 ;  /* 0x0000000000007941 */ /* 0x000fea0003800200 */
.L_x_20:
[----:B------:R-:W-:Y:S04]  /*0560*/  BSSY.RECONVERGENT B0, `(.L_x_22) ;  /* 0x0000004000007945 */ /* 0x000fe80003800200 */
[----:B------:R-:W-:Y:S05]  /*0570*/  @!P6 BRA `(.L_x_23) ;  /* 0x000000000008e947 */ /* 0x000fea0003800000 */
[----:B---34-:R-:W-:-:S05]  /*0580*/  IMAD.MOV.U32 R3, RZ, RZ, 0x1 ;  /* 0x00000001ff037424 */ /* 0x018fca00078e00ff */
[----:B------:R3:W-:Y:S02]  /*0590*/  REDG.E.ADD.STRONG.GPU desc[UR4][R6.64+-0x4], R3 ;  /* 0xfffffc030600798e */ /* 0x0007e4000c12e104 */
.L_x_23:
[----:B------:R-:W-:Y:S05]  /*05a0*/  BSYNC.RECONVERGENT B0 ;  /* 0x0000000000007941 */ /* 0x000fea0003800200 */
.L_x_22:
[----:B------:R-:W-:Y:S04]  /*05b0*/  BSSY.RECONVERGENT B0, `(.L_x_24) ;  /* 0x0000007000007945 */ /* 0x000fe80003800200 */
[----:B------:R-:W-:Y:S05]  /*05c0*/  @!P3 BRA `(.L_x_25) ;  /* 0x000000000014b947 */ /* 0x000fea0003800000 */
[----:B---34-:R-:W3:Y:S01]  /*05d0*/  LDC.64 R2, c[0x0][0x390] ;  /* 0x0000e400ff027b82 */ /* 0x018ee20000000a00 */
[----:B------:R-:W-:Y:S02]  /*05e0*/  IMAD.IADD R13, R0, 0x1, R13 ;  /* 0x00000001000d7824 */ /* 0x000fe400078e020d */
[----:B0-2---:R-:W-:Y:S02]  /*05f0*/  IMAD.MOV.U32 R5, RZ, RZ, 0x1 ;  /* 0x00000001ff057424 */ /* 0x005fe400078e00ff */
[----:B---3--:R-:W-:-:S05]  /*0600*/  IMAD.WIDE R2, R13, 0x4, R2 ;  /* 0x000000040d027825 */ /* 0x008fca00078e0202 */
[----:B------:R0:W-:Y:S02]  /*0610*/  REDG.E.ADD.STRONG.GPU desc[UR4][R2.64], R5 ;  /* 0x000000050200798e */ /* 0x0001e4000c12e104 */
.L_x_25:
[----:B------:R-:W-:Y:S05]  /*0620*/  BSYNC.RECONVERGENT B0 ;  /* 0x0000000000007941 */ /* 0x000fea0003800200 */
.L_x_24:
[----:B------:R-:W-:Y:S05]  /*0630*/  @!P4 EXIT ;  /* 0x000000000000c94d */ /* 0x000fea0003800000 */
[----:B0--34-:R-:W-:-:S05]  /*0640*/  IMAD.MOV.U32 R3, RZ, RZ, 0x1 ;  /* 0x00000001ff037424 */ /* 0x019fca00078e00ff */
[----:B------:R-:W-:Y:S01]  /*0650*/  REDG.E.ADD.STRONG.GPU desc[UR4][R6.64+0x4], R3 ;  /* 0x000004030600798e */ /* 0x000fe2000c12e104 */
[----:B------:R-:W-:Y:S05]  /*0660*/  EXIT ;  /* 0x000000000000794d */ /* 0x000fea0003800000 */
.L_x_26:
        /* <DEDUP_REMOVED lines=9> */
.L_x_28:


//--------------------- .nv.shared.reserved.0     --------------------------
	.section	.nv.shared.reserved.0,"aw",@nobits
	.weak		__nv_reservedSMEM_offset_0_alias
	.size		__nv_reservedSMEM_offset_0_alias, 0, 64
	.other		__nv_reservedSMEM_offset_0_alias,@"STO_CUDA_RESERVED_SHARED STV_DEFAULT"
__nv_reservedSMEM_offset_0_alias:
	.zero		0
	.zero		64


//--------------------- .nv.constant0._Z20applyGameOfLifeRulesP4CelliPiiS0_S1_ --------------------------
	.section	.nv.constant0._Z20applyGameOfLifeRulesP4CelliPiiS0_S1_,"a",@progbits
	.sectionflags	@""
	.align	4
.nv.constant0._Z20applyGameOfLifeRulesP4CelliPiiS0_S1_:
	.zero		944


//--------------------- .nv.constant0._Z20updateNeighborCountsP4CelliPii --------------------------
	.section	.nv.constant0._Z20updateNeighborCountsP4CelliPii,"a",@progbits
	.sectionflags	@""
	.align	4
.nv.constant0._Z20updateNeighborCountsP4CelliPii:
	.zero		924


//--------------------- SYMBOLS --------------------------

	.type		.nv.reservedSmem.offset0,@object
	.size		.nv.reservedSmem.offset0,0x4
